//
// Generated by NVIDIA NVVM Compiler
//
// Compiler Build ID: CL-36424714
// Cuda compilation tools, release 13.0, V13.0.88
// Based on NVVM 20.0.0
//

.version 9.0
.target sm_100
.address_size 64

	// .globl	_Z16histogram_kernelPjS_jj
// _ZZ16histogram_kernelPjS_jjE11shared_bins has been demoted

.visible .entry _Z16histogram_kernelPjS_jj(
	.param .u64 .ptr .align 1 _Z16histogram_kernelPjS_jj_param_0,
	.param .u64 .ptr .align 1 _Z16histogram_kernelPjS_jj_param_1,
	.param .u32 _Z16histogram_kernelPjS_jj_param_2,
	.param .u32 _Z16histogram_kernelPjS_jj_param_3
)
{
	.reg .pred 	%p<12>;
	.reg .b32 	%r<193>;
	.reg .b64 	%rd<65>;
	// demoted variable
	.shared .align 4 .b8 _ZZ16histogram_kernelPjS_jjE11shared_bins[32];
	ld.param.u64 	%rd3, [_Z16histogram_kernelPjS_jj_param_0];
	ld.param.u64 	%rd2, [_Z16histogram_kernelPjS_jj_param_1];
	ld.param.u32 	%r26, [_Z16histogram_kernelPjS_jj_param_2];
	cvta.to.global.u64 	%rd1, %rd3;
	mov.u32 	%r27, %ctaid.x;
	mov.u32 	%r28, %ntid.x;
	mul.lo.s32 	%r1, %r27, %r28;
	mov.u32 	%r2, %tid.x;
	add.s32 	%r3, %r1, %r2;
	bar.sync 	0;
	setp.gt.u32 	%p1, %r3, 7;
	shl.b32 	%r29, %r3, 2;
	mov.u32 	%r30, _ZZ16histogram_kernelPjS_jjE11shared_bins;
	add.s32 	%r4, %r30, %r29;
	@%p1 bra 	$L__BB0_2;
	mov.b32 	%r31, 0;
	st.shared.u32 	[%r4], %r31;
$L__BB0_2:
	bar.sync 	0;
	setp.ge.u32 	%p2, %r3, %r26;
	@%p2 bra 	$L__BB0_16;
	add.s32 	%r32, %r3, 1024;
	max.u32 	%r33, %r26, %r32;
	not.b32 	%r34, %r1;
	add.s32 	%r35, %r33, %r34;
	sub.s32 	%r36, %r35, %r2;
	shr.u32 	%r37, %r36, 10;
	add.s32 	%r5, %r37, 1;
	and.b32  	%r6, %r5, 15;
	setp.lt.u32 	%p3, %r36, 15360;
	mov.u32 	%r189, %r3;
	@%p3 bra 	$L__BB0_7;
	add.s32 	%r187, %r3, 8192;
	and.b32  	%r38, %r5, 8388592;
	neg.s32 	%r186, %r38;
$L__BB0_5:
	.pragma "nounroll";
	add.s32 	%r39, %r187, -8192;
	mul.wide.u32 	%rd4, %r39, 4;
	add.s64 	%rd5, %rd1, %rd4;
	ld.global.u32 	%r40, [%rd5];
	shl.b32 	%r41, %r40, 2;
	add.s32 	%r43, %r30, %r41;
	atom.shared.add.u32 	%r44, [%r43], 1;
	add.s32 	%r45, %r187, -7168;
	mul.wide.u32 	%rd6, %r45, 4;
	add.s64 	%rd7, %rd1, %rd6;
	ld.global.u32 	%r46, [%rd7];
	shl.b32 	%r47, %r46, 2;
	add.s32 	%r48, %r30, %r47;
	atom.shared.add.u32 	%r49, [%r48], 1;
	add.s32 	%r50, %r187, -6144;
	mul.wide.u32 	%rd8, %r50, 4;
	add.s64 	%rd9, %rd1, %rd8;
	ld.global.u32 	%r51, [%rd9];
	shl.b32 	%r52, %r51, 2;
	add.s32 	%r53, %r30, %r52;
	atom.shared.add.u32 	%r54, [%r53], 1;
	add.s32 	%r55, %r187, -5120;
	mul.wide.u32 	%rd10, %r55, 4;
	add.s64 	%rd11, %rd1, %rd10;
	ld.global.u32 	%r56, [%rd11];
	shl.b32 	%r57, %r56, 2;
	add.s32 	%r58, %r30, %r57;
	atom.shared.add.u32 	%r59, [%r58], 1;
	add.s32 	%r60, %r187, -4096;
	mul.wide.u32 	%rd12, %r60, 4;
	add.s64 	%rd13, %rd1, %rd12;
	ld.global.u32 	%r61, [%rd13];
	shl.b32 	%r62, %r61, 2;
	add.s32 	%r63, %r30, %r62;
	atom.shared.add.u32 	%r64, [%r63], 1;
	add.s32 	%r65, %r187, -3072;
	mul.wide.u32 	%rd14, %r65, 4;
	add.s64 	%rd15, %rd1, %rd14;
	ld.global.u32 	%r66, [%rd15];
	shl.b32 	%r67, %r66, 2;
	add.s32 	%r68, %r30, %r67;
	atom.shared.add.u32 	%r69, [%r68], 1;
	add.s32 	%r70, %r187, -2048;
	mul.wide.u32 	%rd16, %r70, 4;
	add.s64 	%rd17, %rd1, %rd16;
	ld.global.u32 	%r71, [%rd17];
	shl.b32 	%r72, %r71, 2;
	add.s32 	%r73, %r30, %r72;
	atom.shared.add.u32 	%r74, [%r73], 1;
	add.s32 	%r75, %r187, -1024;
	mul.wide.u32 	%rd18, %r75, 4;
	add.s64 	%rd19, %rd1, %rd18;
	ld.global.u32 	%r76, [%rd19];
	shl.b32 	%r77, %r76, 2;
	add.s32 	%r78, %r30, %r77;
	atom.shared.add.u32 	%r79, [%r78], 1;
	add.s32 	%r80, %r187, 7168;
	mul.wide.u32 	%rd20, %r187, 4;
	add.s64 	%rd21, %rd1, %rd20;
	ld.global.u32 	%r81, [%rd21];
	shl.b32 	%r82, %r81, 2;
	add.s32 	%r83, %r30, %r82;
	atom.shared.add.u32 	%r84, [%r83], 1;
	add.s32 	%r85, %r187, 1024;
	mul.wide.u32 	%rd22, %r85, 4;
	add.s64 	%rd23, %rd1, %rd22;
	ld.global.u32 	%r86, [%rd23];
	shl.b32 	%r87, %r86, 2;
	add.s32 	%r88, %r30, %r87;
	atom.shared.add.u32 	%r89, [%r88], 1;
	add.s32 	%r90, %r187, 2048;
	mul.wide.u32 	%rd24, %r90, 4;
	add.s64 	%rd25, %rd1, %rd24;
	ld.global.u32 	%r91, [%rd25];
	shl.b32 	%r92, %r91, 2;
	add.s32 	%r93, %r30, %r92;
	atom.shared.add.u32 	%r94, [%r93], 1;
	add.s32 	%r95, %r187, 3072;
	mul.wide.u32 	%rd26, %r95, 4;
	add.s64 	%rd27, %rd1, %rd26;
	ld.global.u32 	%r96, [%rd27];
	shl.b32 	%r97, %r96, 2;
	add.s32 	%r98, %r30, %r97;
	atom.shared.add.u32 	%r99, [%r98], 1;
	add.s32 	%r100, %r187, 4096;
	mul.wide.u32 	%rd28, %r100, 4;
	add.s64 	%rd29, %rd1, %rd28;
	ld.global.u32 	%r101, [%rd29];
	shl.b32 	%r102, %r101, 2;
	add.s32 	%r103, %r30, %r102;
	atom.shared.add.u32 	%r104, [%r103], 1;
	add.s32 	%r105, %r187, 5120;
	mul.wide.u32 	%rd30, %r105, 4;
	add.s64 	%rd31, %rd1, %rd30;
	ld.global.u32 	%r106, [%rd31];
	shl.b32 	%r107, %r106, 2;
	add.s32 	%r108, %r30, %r107;
	atom.shared.add.u32 	%r109, [%r108], 1;
	add.s32 	%r110, %r187, 6144;
	mul.wide.u32 	%rd32, %r110, 4;
	add.s64 	%rd33, %rd1, %rd32;
	ld.global.u32 	%r111, [%rd33];
	shl.b32 	%r112, %r111, 2;
	add.s32 	%r113, %r30, %r112;
	atom.shared.add.u32 	%r114, [%r113], 1;
	mul.wide.u32 	%rd34, %r80, 4;
	add.s64 	%rd35, %rd1, %rd34;
	ld.global.u32 	%r115, [%rd35];
	shl.b32 	%r116, %r115, 2;
	add.s32 	%r117, %r30, %r116;
	atom.shared.add.u32 	%r118, [%r117], 1;
	add.s32 	%r187, %r187, 16384;
	add.s32 	%r186, %r186, 16;
	setp.ne.s32 	%p4, %r186, 0;
	@%p4 bra 	$L__BB0_5;
	add.s32 	%r189, %r187, -8192;
$L__BB0_7:
	setp.eq.s32 	%p5, %r6, 0;
	@%p5 bra 	$L__BB0_16;
	and.b32  	%r15, %r5, 7;
	setp.lt.u32 	%p6, %r6, 8;
	@%p6 bra 	$L__BB0_10;
	mul.wide.u32 	%rd36, %r189, 4;
	add.s64 	%rd37, %rd1, %rd36;
	ld.global.u32 	%r119, [%rd37];
	shl.b32 	%r120, %r119, 2;
	add.s32 	%r122, %r30, %r120;
	atom.shared.add.u32 	%r123, [%r122], 1;
	add.s32 	%r124, %r189, 1024;
	mul.wide.u32 	%rd38, %r124, 4;
	add.s64 	%rd39, %rd1, %rd38;
	ld.global.u32 	%r125, [%rd39];
	shl.b32 	%r126, %r125, 2;
	add.s32 	%r127, %r30, %r126;
	atom.shared.add.u32 	%r128, [%r127], 1;
	add.s32 	%r129, %r189, 2048;
	mul.wide.u32 	%rd40, %r129, 4;
	add.s64 	%rd41, %rd1, %rd40;
	ld.global.u32 	%r130, [%rd41];
	shl.b32 	%r131, %r130, 2;
	add.s32 	%r132, %r30, %r131;
	atom.shared.add.u32 	%r133, [%r132], 1;
	add.s32 	%r134, %r189, 3072;
	mul.wide.u32 	%rd42, %r134, 4;
	add.s64 	%rd43, %rd1, %rd42;
	ld.global.u32 	%r135, [%rd43];
	shl.b32 	%r136, %r135, 2;
	add.s32 	%r137, %r30, %r136;
	atom.shared.add.u32 	%r138, [%r137], 1;
	add.s32 	%r139, %r189, 4096;
	mul.wide.u32 	%rd44, %r139, 4;
	add.s64 	%rd45, %rd1, %rd44;
	ld.global.u32 	%r140, [%rd45];
	shl.b32 	%r141, %r140, 2;
	add.s32 	%r142, %r30, %r141;
	atom.shared.add.u32 	%r143, [%r142], 1;
	add.s32 	%r144, %r189, 5120;
	mul.wide.u32 	%rd46, %r144, 4;
	add.s64 	%rd47, %rd1, %rd46;
	ld.global.u32 	%r145, [%rd47];
	shl.b32 	%r146, %r145, 2;
	add.s32 	%r147, %r30, %r146;
	atom.shared.add.u32 	%r148, [%r147], 1;
	add.s32 	%r149, %r189, 6144;
	mul.wide.u32 	%rd48, %r149, 4;
	add.s64 	%rd49, %rd1, %rd48;
	ld.global.u32 	%r150, [%rd49];
	shl.b32 	%r151, %r150, 2;
	add.s32 	%r152, %r30, %r151;
	atom.shared.add.u32 	%r153, [%r152], 1;
	add.s32 	%r154, %r189, 7168;
	mul.wide.u32 	%rd50, %r154, 4;
	add.s64 	%rd51, %rd1, %rd50;
	ld.global.u32 	%r155, [%rd51];
	shl.b32 	%r156, %r155, 2;
	add.s32 	%r157, %r30, %r156;
	atom.shared.add.u32 	%r158, [%r157], 1;
	add.s32 	%r189, %r189, 8192;
$L__BB0_10:
	setp.eq.s32 	%p7, %r15, 0;
	@%p7 bra 	$L__BB0_16;
	and.b32  	%r18, %r5, 3;
	setp.lt.u32 	%p8, %r15, 4;
	@%p8 bra 	$L__BB0_13;
	mul.wide.u32 	%rd52, %r189, 4;
	add.s64 	%rd53, %rd1, %rd52;
	ld.global.u32 	%r159, [%rd53];
	shl.b32 	%r160, %r159, 2;
	add.s32 	%r162, %r30, %r160;
	atom.shared.add.u32 	%r163, [%r162], 1;
	add.s32 	%r164, %r189, 1024;
	mul.wide.u32 	%rd54, %r164, 4;
	add.s64 	%rd55, %rd1, %rd54;
	ld.global.u32 	%r165, [%rd55];
	shl.b32 	%r166, %r165, 2;
	add.s32 	%r167, %r30, %r166;
	atom.shared.add.u32 	%r168, [%r167], 1;
	add.s32 	%r169, %r189, 2048;
	mul.wide.u32 	%rd56, %r169, 4;
	add.s64 	%rd57, %rd1, %rd56;
	ld.global.u32 	%r170, [%rd57];
	shl.b32 	%r171, %r170, 2;
	add.s32 	%r172, %r30, %r171;
	atom.shared.add.u32 	%r173, [%r172], 1;
	add.s32 	%r174, %r189, 3072;
	mul.wide.u32 	%rd58, %r174, 4;
	add.s64 	%rd59, %rd1, %rd58;
	ld.global.u32 	%r175, [%rd59];
	shl.b32 	%r176, %r175, 2;
	add.s32 	%r177, %r30, %r176;
	atom.shared.add.u32 	%r178, [%r177], 1;
	add.s32 	%r189, %r189, 4096;
$L__BB0_13:
	setp.eq.s32 	%p9, %r18, 0;
	@%p9 bra 	$L__BB0_16;
	neg.s32 	%r191, %r18;
$L__BB0_15:
	.pragma "nounroll";
	mul.wide.u32 	%rd60, %r189, 4;
	add.s64 	%rd61, %rd1, %rd60;
	ld.global.u32 	%r179, [%rd61];
	shl.b32 	%r180, %r179, 2;
	add.s32 	%r182, %r30, %r180;
	atom.shared.add.u32 	%r183, [%r182], 1;
	add.s32 	%r189, %r189, 1024;
	add.s32 	%r191, %r191, 1;
	setp.ne.s32 	%p10, %r191, 0;
	@%p10 bra 	$L__BB0_15;
$L__BB0_16:
	setp.gt.u32 	%p11, %r3, 7;
	bar.sync 	0;
	@%p11 bra 	$L__BB0_18;
	cvta.to.global.u64 	%rd62, %rd2;
	mul.wide.u32 	%rd63, %r3, 4;
	add.s64 	%rd64, %rd62, %rd63;
	ld.shared.u32 	%r184, [%r4];
	atom.global.add.u32 	%r185, [%rd64], %r184;
$L__BB0_18:
	ret;

}
	// .globl	_Z14convert_kernelPjj
.visible .entry _Z14convert_kernelPjj(
	.param .u64 .ptr .align 1 _Z14convert_kernelPjj_param_0,
	.param .u32 _Z14convert_kernelPjj_param_1
)
{
	.reg .pred 	%p<3>;
	.reg .b32 	%r<7>;
	.reg .b64 	%rd<5>;

	ld.param.u64 	%rd2, [_Z14convert_kernelPjj_param_0];
	mov.u32 	%r2, %ctaid.x;
	mov.u32 	%r3, %ntid.x;
	mov.u32 	%r4, %tid.x;
	mad.lo.s32 	%r1, %r2, %r3, %r4;
	setp.gt.u32 	%p1, %r1, 7;
	@%p1 bra 	$L__BB1_3;
	cvta.to.global.u64 	%rd3, %rd2;
	mul.wide.u32 	%rd4, %r1, 4;
	add.s64 	%rd1, %rd3, %rd4;
	ld.global.u32 	%r5, [%rd1];
	setp.lt.u32 	%p2, %r5, 128;
	@%p2 bra 	$L__BB1_3;
	mov.b32 	%r6, 127;
	st.global.u32 	[%rd1], %r6;
$L__BB1_3:
	ret;

}


// ===== COMPILED SASS (sm_100) =====

	.target	sm_100

	.elftype	@"ET_EXEC"


//--------------------- .note.nv.tkinfo           --------------------------
	.section	.note.nv.tkinfo,"",@"SHT_NOTE"
	.sectionflags	@"SHF_NOTE_NV_TKINFO"
	.tkinfo
        /*0018*/ 	.word	0x00000002
        /*0030*/ 	.string	""
        /*0030*/ 	.string	"ptxas"
        /*0030*/ 	.string	"Cuda compilation tools, release 13.0, V13.0.88"
        /*0030*/ 	.string	"Build cuda_13.0.r13.0/compiler.36424714_0"
        /*0030*/ 	.string	"-arch sm_100 -m 64 "



//--------------------- .note.nv.cuinfo           --------------------------
	.section	.note.nv.cuinfo,"",@"SHT_NOTE"
	.sectionflags	@"SHF_NOTE_NV_CUINFO"
        /*0018*/ 	.short	0x0002
        /*001a*/ 	.short	0x0064
        /*001c*/ 	.short	0x0082
	.zero		2


//--------------------- .nv.info                  --------------------------
	.section	.nv.info,"",@"SHT_CUDA_INFO"
	.align	4


	//----- nvinfo : EIATTR_REGCOUNT
	.align		4
        /*0000*/ 	.byte	0x04, 0x2f
        /*0002*/ 	.short	(.L_1 - .L_0)
	.align		4
.L_0:
        /*0004*/ 	.word	index@(_Z16histogram_kernelPjS_jj)
        /*0008*/ 	.word	0x00000020


	//----- nvinfo : EIATTR_FRAME_SIZE
	.align		4
.L_1:
        /*000c*/ 	.byte	0x04, 0x11
        /*000e*/ 	.short	(.L_3 - .L_2)
	.align		4
.L_2:
        /*0010*/ 	.word	index@(_Z16histogram_kernelPjS_jj)
        /*0014*/ 	.word	0x00000000


	//----- nvinfo : EIATTR_REGCOUNT
	.align		4
.L_3:
        /*0018*/ 	.byte	0x04, 0x2f
        /*001a*/ 	.short	(.L_5 - .L_4)
	.align		4
.L_4:
        /*001c*/ 	.word	index@(_Z14convert_kernelPjj)
        /*0020*/ 	.word	0x00000008


	//----- nvinfo : EIATTR_FRAME_SIZE
	.align		4
.L_5:
        /*0024*/ 	.byte	0x04, 0x11
        /*0026*/ 	.short	(.L_7 - .L_6)
	.align		4
.L_6:
        /*0028*/ 	.word	index@(_Z14convert_kernelPjj)
        /*002c*/ 	.word	0x00000000


	//----- nvinfo : EIATTR_MIN_STACK_SIZE
	.align		4
.L_7:
        /*0030*/ 	.byte	0x04, 0x12
        /*0032*/ 	.short	(.L_9 - .L_8)
	.align		4
.L_8:
        /*0034*/ 	.word	index@(_Z14convert_kernelPjj)
        /*0038*/ 	.word	0x00000000


	//----- nvinfo : EIATTR_MIN_STACK_SIZE
	.align		4
.L_9:
        /*003c*/ 	.byte	0x04, 0x12
        /*003e*/ 	.short	(.L_11 - .L_10)
	.align		4
.L_10:
        /*0040*/ 	.word	index@(_Z16histogram_kernelPjS_jj)
        /*0044*/ 	.word	0x00000000
.L_11:


//--------------------- .nv.compat                --------------------------
	.section	.nv.compat,"",@"SHT_CUDA_COMPAT_INFO"
	.align	4
        /*0000*/ 	.byte	0x02, 0x09, 0x00, 0x00, 0x02, 0x02, 0x01, 0x00, 0x02, 0x05, 0x05, 0x00, 0x03, 0x07, 0x01, 0x01
        /*0010*/ 	.byte	0x02, 0x03, 0x00, 0x00, 0x02, 0x06, 0x01, 0x00, 0x04, 0x0b, 0x08, 0x00, 0x09, 0x00, 0x00, 0x00
        /*0020*/ 	.byte	0x00, 0x00, 0x00, 0x00


//--------------------- .nv.info._Z14convert_kernelPjj --------------------------
	.section	.nv.info._Z14convert_kernelPjj,"",@"SHT_CUDA_INFO"
	.sectionflags	@""
	.align	4


	//----- nvinfo : EIATTR_CUDA_API_VERSION
	.align		4
        /*0000*/ 	.byte	0x04, 0x37
        /*0002*/ 	.short	(.L_13 - .L_12)
.L_12:
        /*0004*/ 	.word	0x00000082


	//----- nvinfo : EIATTR_KPARAM_INFO
	.align		4
.L_13:
        /*0008*/ 	.byte	0x04, 0x17
        /*000a*/ 	.short	(.L_15 - .L_14)
.L_14:
        /*000c*/ 	.word	0x00000000
        /*0010*/ 	.short	0x0001
        /*0012*/ 	.short	0x0008
        /*0014*/ 	.byte	0x00, 0xf0, 0x11, 0x00


	//----- nvinfo : EIATTR_KPARAM_INFO
	.align		4
.L_15:
        /*0018*/ 	.byte	0x04, 0x17
        /*001a*/ 	.short	(.L_17 - .L_16)
.L_16:
        /*001c*/ 	.word	0x00000000
        /*0020*/ 	.short	0x0000
        /*0022*/ 	.short	0x0000
        /*0024*/ 	.byte	0x00, 0xf5, 0x21, 0x00


	//----- nvinfo : EIATTR_SPARSE_MMA_MASK
	.align		4
.L_17:
        /*0028*/ 	.byte	0x03, 0x50
        /*002a*/ 	.short	0x0000


	//----- nvinfo : EIATTR_MAXREG_COUNT
	.align		4
        /*002c*/ 	.byte	0x03, 0x1b
        /*002e*/ 	.short	0x00ff


	//----- nvinfo : EIATTR_MERCURY_ISA_VERSION
	.align		4
        /*0030*/ 	.byte	0x03, 0x5f
        /*0032*/ 	.short	0x0101


	//----- nvinfo : EIATTR_VRC_CTA_INIT_COUNT
	.align		4
        /*0034*/ 	.byte	0x02, 0x4a
	.zero		1
	.zero		1


	//----- nvinfo : EIATTR_EXIT_INSTR_OFFSETS
	.align		4
        /*0038*/ 	.byte	0x04, 0x1c
        /*003a*/ 	.short	(.L_19 - .L_18)


	//   ....[0]....
.L_18:
        /*003c*/ 	.word	0x00000060


	//   ....[1]....
        /*0040*/ 	.word	0x000000c0


	//   ....[2]....
        /*0044*/ 	.word	0x000000f0


	//----- nvinfo : EIATTR_CBANK_PARAM_SIZE
	.align		4
.L_19:
        /*0048*/ 	.byte	0x03, 0x19
        /*004a*/ 	.short	0x000c


	//----- nvinfo : EIATTR_PARAM_CBANK
	.align		4
        /*004c*/ 	.byte	0x04, 0x0a
        /*004e*/ 	.short	(.L_21 - .L_20)
	.align		4
.L_20:
        /*0050*/ 	.word	index@(.nv.constant0._Z14convert_kernelPjj)
        /*0054*/ 	.short	0x0380
        /*0056*/ 	.short	0x000c


	//----- nvinfo : EIATTR_SW_WAR
	.align		4
.L_21:
        /*0058*/ 	.byte	0x04, 0x36
        /*005a*/ 	.short	(.L_23 - .L_22)
.L_22:
        /*005c*/ 	.word	0x00000008
.L_23:


//--------------------- .nv.info._Z16histogram_kernelPjS_jj --------------------------
	.section	.nv.info._Z16histogram_kernelPjS_jj,"",@"SHT_CUDA_INFO"
	.sectionflags	@""
	.align	4


	//----- nvinfo : EIATTR_CUDA_API_VERSION
	.align		4
        /*0000*/ 	.byte	0x04, 0x37
        /*0002*/ 	.short	(.L_25 - .L_24)
.L_24:
        /*0004*/ 	.word	0x00000082


	//----- nvinfo : EIATTR_KPARAM_INFO
	.align		4
.L_25:
        /*0008*/ 	.byte	0x04, 0x17
        /*000a*/ 	.short	(.L_27 - .L_26)
.L_26:
        /*000c*/ 	.word	0x00000000
        /*0010*/ 	.short	0x0003
        /*0012*/ 	.short	0x0014
        /*0014*/ 	.byte	0x00, 0xf0, 0x11, 0x00


	//----- nvinfo : EIATTR_KPARAM_INFO
	.align		4
.L_27:
        /*0018*/ 	.byte	0x04, 0x17
        /*001a*/ 	.short	(.L_29 - .L_28)
.L_28:
        /*001c*/ 	.word	0x00000000
        /*0020*/ 	.short	0x0002
        /*0022*/ 	.short	0x0010
        /*0024*/ 	.byte	0x00, 0xf0, 0x11, 0x00


	//----- nvinfo : EIATTR_KPARAM_INFO
	.align		4
.L_29:
        /*0028*/ 	.byte	0x04, 0x17
        /*002a*/ 	.short	(.L_31 - .L_30)
.L_30:
        /*002c*/ 	.word	0x00000000
        /*0030*/ 	.short	0x0001
        /*0032*/ 	.short	0x0008
        /*0034*/ 	.byte	0x00, 0xf5, 0x21, 0x00


	//----- nvinfo : EIATTR_KPARAM_INFO
	.align		4
.L_31:
        /*0038*/ 	.byte	0x04, 0x17
        /*003a*/ 	.short	(.L_33 - .L_32)
.L_32:
        /*003c*/ 	.word	0x00000000
        /*0040*/ 	.short	0x0000
        /*0042*/ 	.short	0x0000
        /*0044*/ 	.byte	0x00, 0xf5, 0x21, 0x00


	//----- nvinfo : EIATTR_SPARSE_MMA_MASK
	.align		4
.L_33:
        /*0048*/ 	.byte	0x03, 0x50
        /*004a*/ 	.short	0x0000


	//----- nvinfo : EIATTR_MAXREG_COUNT
	.align		4
        /*004c*/ 	.byte	0x03, 0x1b
        /*004e*/ 	.short	0x00ff


	//----- nvinfo : EIATTR_NUM_BARRIERS
	.align		4
        /*0050*/ 	.byte	0x02, 0x4c
        /*0052*/ 	.byte	0x01
	.zero		1


	//----- nvinfo : EIATTR_MERCURY_ISA_VERSION
	.align		4
        /*0054*/ 	.byte	0x03, 0x5f
        /*0056*/ 	.short	0x0101


	//----- nvinfo : EIATTR_VRC_CTA_INIT_COUNT
	.align		4
        /*0058*/ 	.byte	0x02, 0x4a
	.zero		1
	.zero		1


	//----- nvinfo : EIATTR_EXIT_INSTR_OFFSETS
	.align		4
        /*005c*/ 	.byte	0x04, 0x1c
        /*005e*/ 	.short	(.L_35 - .L_34)


	//   ....[0]....
.L_34:
        /*0060*/ 	.word	0x00000d10


	//   ....[1]....
        /*0064*/ 	.word	0x00000d60


	//----- nvinfo : EIATTR_CRS_STACK_SIZE
	.align		4
.L_35:
        /*0068*/ 	.byte	0x04, 0x1e
        /*006a*/ 	.short	(.L_37 - .L_36)
.L_36:
        /*006c*/ 	.word	0x00000000


	//----- nvinfo : EIATTR_CBANK_PARAM_SIZE
	.align		4
.L_37:
        /*0070*/ 	.byte	0x03, 0x19
        /*0072*/ 	.short	0x0018


	//----- nvinfo : EIATTR_PARAM_CBANK
	.align		4
        /*0074*/ 	.byte	0x04, 0x0a
        /*0076*/ 	.short	(.L_39 - .L_38)
	.align		4
.L_38:
        /*0078*/ 	.word	index@(.nv.constant0._Z16histogram_kernelPjS_jj)
        /*007c*/ 	.short	0x0380
        /*007e*/ 	.short	0x0018


	//----- nvinfo : EIATTR_SW_WAR
	.align		4
.L_39:
        /*0080*/ 	.byte	0x04, 0x36
        /*0082*/ 	.short	(.L_41 - .L_40)
.L_40:
        /*0084*/ 	.word	0x00000008
.L_41:


//--------------------- .nv.callgraph             --------------------------
	.section	.nv.callgraph,"",@"SHT_CUDA_CALLGRAPH"
	.align	4
	.sectionentsize	8
	.align		4
        /*0000*/ 	.word	0x00000000
	.align		4
        /*0004*/ 	.word	0xffffffff
	.align		4
        /*0008*/ 	.word	0x00000000
	.align		4
        /*000c*/ 	.word	0xfffffffe
	.align		4
        /*0010*/ 	.word	0x00000000
	.align		4
        /*0014*/ 	.word	0xfffffffd
	.align		4
        /*0018*/ 	.word	0x00000000
	.align		4
        /*001c*/ 	.word	0xfffffffc


//--------------------- .text._Z14convert_kernelPjj --------------------------
	.section	.text._Z14convert_kernelPjj,"ax",@progbits
	.align	128
        .global         _Z14convert_kernelPjj
        .type           _Z14convert_kernelPjj,@function
        .size           _Z14convert_kernelPjj,(.L_x_13 - _Z14convert_kernelPjj)
        .other          _Z14convert_kernelPjj,@"STO_CUDA_ENTRY STV_DEFAULT"
_Z14convert_kernelPjj:
.text._Z14convert_kernelPjj:
[----:B------:R-:W-:Y:S01]  /*0000*/  LDC R1, c[0x0][0x37c] ;  /* 0x0000df00ff017b82 */ /* 0x000fe20000000800 */
[----:B------:R-:W0:Y:S07]  /*0010*/  S2R R0, SR_TID.X ;  /* 0x0000000000007919 */ /* 0x000e2e0000002100 */
[----:B------:R-:W0:Y:S08]  /*0020*/  S2UR UR4, SR_CTAID.X ;  /* 0x00000000000479c3 */ /* 0x000e300000002500 */
[----:B------:R-:W0:Y:S02]  /*0030*/  LDC R5, c[0x0][0x360] ;  /* 0x0000d800ff057b82 */ /* 0x000e240000000800 */
[----:B0-----:R-:W-:-:S05]  /*0040*/  IMAD R5, R5, UR4, R0 ;  /* 0x0000000405057c24 */ /* 0x001fca000f8e0200 */
[----:B------:R-:W-:-:S13]  /*0050*/  ISETP.GT.U32.AND P0, PT, R5, 0x7, PT ;  /* 0x000000070500780c */ /* 0x000fda0003f04070 */
[----:B------:R-:W-:Y:S05]  /*0060*/  @P0 EXIT ;  /* 0x000000000000094d */ /* 0x000fea0003800000 */
[----:B------:R-:W0:Y:S01]  /*0070*/  LDC.64 R2, c[0x0][0x380] ;  /* 0x0000e000ff027b82 */ /* 0x000e220000000a00 */
[----:B------:R-:W1:Y:S01]  /*0080*/  LDCU.64 UR4, c[0x0][0x358] ;  /* 0x00006b00ff0477ac */ /* 0x000e620008000a00 */
[----:B0-----:R-:W-:-:S05]  /*0090*/  IMAD.WIDE.U32 R2, R5, 0x4, R2 ;  /* 0x0000000405027825 */ /* 0x001fca00078e0002 */
[----:B-1----:R-:W2:Y:S02]  /*00a0*/  LDG.E R0, desc[UR4][R2.64] ;  /* 0x0000000402007981 */ /* 0x002ea4000c1e1900 */
[----:B--2---:R-:W-:-:S13]  /*00b0*/  ISETP.GE.U32.AND P0, PT, R0, 0x80, PT ;  /* 0x000000800000780c */ /* 0x004fda0003f06070 */
[----:B------:R-:W-:Y:S05]  /*00c0*/  @!P0 EXIT ;  /* 0x000000000000894d */ /* 0x000fea0003800000 */
[----:B------:R-:W-:-:S05]  /*00d0*/  HFMA2 R5, -RZ, RZ, 0, 7.569789886474609375e-06 ;  /* 0x0000007fff057431 */ /* 0x000fca00000001ff */
[----:B------:R-:W-:Y:S01]  /*00e0*/  STG.E desc[UR4][R2.64], R5 ;  /* 0x0000000502007986 */ /* 0x000fe2000c101904 */
[----:B------:R-:W-:Y:S05]  /*00f0*/  EXIT ;  /* 0x000000000000794d */ /* 0x000fea0003800000 */
.L_x_0:
[----:B------:R-:W-:-:S00]  /*0100*/  BRA `(.L_x_0) ;  /* 0xfffffffc00fc7947 */ /* 0x000fc0000383ffff */
[----:B------:R-:W-:-:S00]  /*0110*/  NOP ;  /* 0x0000000000007918 */ /* 0x000fc00000000000 */
        /* <DEDUP_REMOVED lines=14> */
.L_x_13:


//--------------------- .text._Z16histogram_kernelPjS_jj --------------------------
	.section	.text._Z16histogram_kernelPjS_jj,"ax",@progbits
	.align	128
        .global         _Z16histogram_kernelPjS_jj
        .type           _Z16histogram_kernelPjS_jj,@function
        .size           _Z16histogram_kernelPjS_jj,(.L_x_14 - _Z16histogram_kernelPjS_jj)
        .other          _Z16histogram_kernelPjS_jj,@"STO_CUDA_ENTRY STV_DEFAULT"
_Z16histogram_kernelPjS_jj:
.text._Z16histogram_kernelPjS_jj:
[----:B------:R-:W-:Y:S01]  /*0000*/  LDC R1, c[0x0][0x37c] ;  /* 0x0000df00ff017b82 */ /* 0x000fe20000000800 */
[----:B------:R-:W0:Y:S07]  /*0010*/  S2R R4, SR_TID.X ;  /* 0x0000000000047919 */ /* 0x000e2e0000002100 */
[----:B------:R-:W1:Y:S01]  /*0020*/  S2UR UR4, SR_CTAID.X ;  /* 0x00000000000479c3 */ /* 0x000e620000002500 */
[----:B------:R-:W1:Y:S01]  /*0030*/  LDCU UR5, c[0x0][0x360] ;  /* 0x00006c00ff0577ac */ /* 0x000e620008000800 */
[----:B------:R-:W-:Y:S06]  /*0040*/  BSSY.RECONVERGENT B0, `(.L_x_1) ;  /* 0x00000cb000007945 */ /* 0x000fec0003800200 */
[----:B------:R-:W-:Y:S08]  /*0050*/  BAR.SYNC.DEFER_BLOCKING 0x0 ;  /* 0x0000000000007b1d */ /* 0x000ff00000010000 */
[----:B------:R-:W2:Y:S01]  /*0060*/  S2UR UR6, SR_CgaCtaId ;  /* 0x00000000000679c3 */ /* 0x000ea20000008800 */
[----:B------:R-:W3:Y:S07]  /*0070*/  LDCU.64 UR8, c[0x0][0x358] ;  /* 0x00006b00ff0877ac */ /* 0x000eee0008000a00 */
[----:B------:R-:W4:Y:S01]  /*0080*/  LDC R3, c[0x0][0x390] ;  /* 0x0000e400ff037b82 */ /* 0x000f220000000800 */
[----:B-1----:R-:W-:-:S03]  /*0090*/  UIMAD UR4, UR4, UR5, URZ ;  /* 0x00000005040472a4 */ /* 0x002fc6000f8e02ff */
[----:B------:R-:W-:-:S03]  /*00a0*/  UMOV UR5, 0x400 ;  /* 0x0000040000057882 */ /* 0x000fc60000000000 */
[----:B0-----:R-:W-:Y:S01]  /*00b0*/  VIADD R0, R4, UR4 ;  /* 0x0000000404007c36 */ /* 0x001fe20008000000 */
[----:B--2---:R-:W-:-:S04]  /*00c0*/  ULEA UR5, UR6, UR5, 0x18 ;  /* 0x0000000506057291 */ /* 0x004fc8000f8ec0ff */
[C---:B------:R-:W-:Y:S02]  /*00d0*/  ISETP.GT.U32.AND P0, PT, R0.reuse, 0x7, PT ;  /* 0x000000070000780c */ /* 0x040fe40003f04070 */
[C---:B------:R-:W-:Y:S02]  /*00e0*/  LEA R2, R0.reuse, UR5, 0x2 ;  /* 0x0000000500027c11 */ /* 0x040fe4000f8e10ff */
[----:B----4-:R-:W-:-:S09]  /*00f0*/  ISETP.GE.U32.AND P1, PT, R0, R3, PT ;  /* 0x000000030000720c */ /* 0x010fd20003f26070 */
[----:B------:R0:W-:Y:S01]  /*0100*/  @!P0 STS [R2], RZ ;  /* 0x000000ff02008388 */ /* 0x0001e20000000800 */
[----:B------:R-:W-:Y:S06]  /*0110*/  BAR.SYNC.DEFER_BLOCKING 0x0 ;  /* 0x0000000000007b1d */ /* 0x000fec0000010000 */
[----:B0--3--:R-:W-:Y:S05]  /*0120*/  @P1 BRA `(.L_x_2) ;  /* 0x0000000800f01947 */ /* 0x009fea0003800000 */
[----:B------:R-:W-:Y:S01]  /*0130*/  ULOP3.LUT UR6, URZ, UR4, URZ, 0x33, !UPT ;  /* 0x00000004ff067292 */ /* 0x000fe2000f8e33ff */
[----:B------:R-:W-:Y:S01]  /*0140*/  VIADDMNMX.U32 R3, R0, 0x400, R3, !PT ;  /* 0x0000040000037846 */ /* 0x000fe20007800003 */
[----:B------:R-:W-:Y:S01]  /*0150*/  BSSY.RECONVERGENT B1, `(.L_x_3) ;  /* 0x0000061000017945 */ /* 0x000fe20003800200 */
[----:B------:R-:W-:-:S03]  /*0160*/  IMAD.MOV.U32 R7, RZ, RZ, R0 ;  /* 0x000000ffff077224 */ /* 0x000fc600078e0000 */
[----:B------:R-:W-:-:S04]  /*0170*/  IADD3 R3, PT, PT, -R4, UR6, R3 ;  /* 0x0000000604037c10 */ /* 0x000fc8000fffe103 */
[C---:B------:R-:W-:Y:S02]  /*0180*/  ISETP.GE.U32.AND P1, PT, R3.reuse, 0x3c00, PT ;  /* 0x00003c000300780c */ /* 0x040fe40003f26070 */
[----:B------:R-:W-:-:S04]  /*0190*/  LEA.HI R3, R3, 0x1, RZ, 0x16 ;  /* 0x0000000103037811 */ /* 0x000fc800078fb0ff */
[----:B------:R-:W-:-:S07]  /*01a0*/  LOP3.LUT R4, R3, 0xf, RZ, 0xc0, !PT ;  /* 0x0000000f03047812 */ /* 0x000fce00078ec0ff */
[----:B------:R-:W-:Y:S05]  /*01b0*/  @!P1 BRA `(.L_x_4) ;  /* 0x0000000400689947 */ /* 0x000fea0003800000 */
[----:B------:R-:W0:Y:S01]  /*01c0*/  LDC.64 R12, c[0x0][0x380] ;  /* 0x0000e000ff0c7b82 */ /* 0x000e220000000a00 */
[----:B------:R-:W-:Y:S01]  /*01d0*/  LOP3.LUT R6, R3, 0x7ffff0, RZ, 0xc0, !PT ;  /* 0x007ffff003067812 */ /* 0x000fe200078ec0ff */
[----:B------:R-:W-:Y:S01]  /*01e0*/  BSSY.RECONVERGENT B2, `(.L_x_5) ;  /* 0x0000056000027945 */ /* 0x000fe20003800200 */
[----:B------:R-:W-:Y:S02]  /*01f0*/  VIADD R5, R0, 0x2000 ;  /* 0x0000200000057836 */ /* 0x000fe40000000000 */
[----:B------:R-:W-:-:S07]  /*0200*/  IADD3 R6, PT, PT, -R6, RZ, RZ ;  /* 0x000000ff06067210 */ /* 0x000fce0007ffe1ff */
.L_x_6:
[C---:B-1----:R-:W-:Y:S01]  /*0210*/  VIADD R9, R5.reuse, 0xffffe400 ;  /* 0xffffe40005097836 */ /* 0x042fe20000000000 */
[C---:B------:R-:W-:Y:S01]  /*0220*/  IADD3 R29, PT, PT, R5.reuse, -0x1400, RZ ;  /* 0xffffec00051d7810 */ /* 0x040fe20007ffe0ff */
[----:B------:R-:W-:Y:S02]  /*0230*/  VIADD R15, R5, 0xffffe000 ;  /* 0xffffe000050f7836 */ /* 0x000fe40000000000 */
[----:B0-----:R-:W-:-:S04]  /*0240*/  IMAD.WIDE.U32 R8, R9, 0x4, R12 ;  /* 0x0000000409087825 */ /* 0x001fc800078e000c */
[----:B------:R-:W-:Y:S02]  /*0250*/  VIADD R21, R5, 0xffffe800 ;  /* 0xffffe80005157836 */ /* 0x000fe40000000000 */
[--C-:B------:R-:W-:Y:S01]  /*0260*/  IMAD.WIDE.U32 R14, R15, 0x4, R12.reuse ;  /* 0x000000040f0e7825 */ /* 0x100fe200078e000c */
[----:B------:R0:W2:Y:S03]  /*0270*/  LDG.E R8, desc[UR8][R8.64] ;  /* 0x0000000808087981 */ /* 0x0000a6000c1e1900 */
[--C-:B------:R-:W-:Y:S01]  /*0280*/  IMAD.WIDE.U32 R28, R29, 0x4, R12.reuse ;  /* 0x000000041d1c7825 */ /* 0x100fe200078e000c */
[----:B------:R1:W3:Y:S03]  /*0290*/  LDG.E R7, desc[UR8][R14.64] ;  /* 0x000000080e077981 */ /* 0x0002e6000c1e1900 */
[----:B------:R-:W-:-:S02]  /*02a0*/  IMAD.WIDE.U32 R20, R21, 0x4, R12 ;  /* 0x0000000415147825 */ /* 0x000fc400078e000c */
[----:B------:R-:W4:Y:S02]  /*02b0*/  LDG.E R28, desc[UR8][R28.64] ;  /* 0x000000081c1c7981 */ /* 0x000f24000c1e1900 */
[C---:B------:R-:W-:Y:S02]  /*02c0*/  VIADD R23, R5.reuse, 0xfffff800 ;  /* 0xfffff80005177836 */ /* 0x040fe40000000000 */
[C---:B0-----:R-:W-:Y:S01]  /*02d0*/  VIADD R9, R5.reuse, 0x400 ;  /* 0x0000040005097836 */ /* 0x041fe20000000000 */
[----:B------:R0:W5:Y:S01]  /*02e0*/  LDG.E R25, desc[UR8][R20.64] ;  /* 0x0000000814197981 */ /* 0x000162000c1e1900 */
[----:B------:R-:W-:-:S04]  /*02f0*/  IMAD.WIDE.U32 R10, R5, 0x4, R12 ;  /* 0x00000004050a7825 */ /* 0x000fc800078e000c */
[----:B------:R-:W-:Y:S02]  /*0300*/  VIADD R17, R5, 0xfffff000 ;  /* 0xfffff00005117836 */ /* 0x000fe40000000000 */
[--C-:B-1----:R-:W-:Y:S01]  /*0310*/  IMAD.WIDE.U32 R14, R23, 0x4, R12.reuse ;  /* 0x00000004170e7825 */ /* 0x102fe200078e000c */
[C---:B------:R-:W-:Y:S01]  /*0320*/  IADD3 R23, PT, PT, R5.reuse, -0x400, RZ ;  /* 0xfffffc0005177810 */ /* 0x040fe20007ffe0ff */
[----:B------:R-:W5:Y:S02]  /*0330*/  LDG.E R11, desc[UR8][R10.64] ;  /* 0x000000080a0b7981 */ /* 0x000f64000c1e1900 */
[----:B------:R-:W-:Y:S02]  /*0340*/  VIADD R19, R5, 0xfffff400 ;  /* 0xfffff40005137836 */ /* 0x000fe40000000000 */
[----:B0-----:R-:W-:Y:S01]  /*0350*/  IMAD.WIDE.U32 R20, R9, 0x4, R12 ;  /* 0x0000000409147825 */ /* 0x001fe200078e000c */
[----:B------:R0:W5:Y:S03]  /*0360*/  LDG.E R24, desc[UR8][R14.64] ;  /* 0x000000080e187981 */ /* 0x000166000c1e1900 */
[----:B------:R-:W-:-:S02]  /*0370*/  VIADD R29, R5, 0x800 ;  /* 0x00000800051d7836 */ /* 0x000fc40000000000 */
[--C-:B------:R-:W-:Y:S01]  /*0380*/  IMAD.WIDE.U32 R16, R17, 0x4, R12.reuse ;  /* 0x0000000411107825 */ /* 0x100fe200078e000c */
[----:B------:R1:W5:Y:S03]  /*0390*/  LDG.E R10, desc[UR8][R20.64] ;  /* 0x00000008140a7981 */ /* 0x000366000c1e1900 */
[--C-:B------:R-:W-:Y:S01]  /*03a0*/  IMAD.WIDE.U32 R18, R19, 0x4, R12.reuse ;  /* 0x0000000413127825 */ /* 0x100fe200078e000c */
[----:B------:R1:W5:Y:S03]  /*03b0*/  LDG.E R27, desc[UR8][R16.64] ;  /* 0x00000008101b7981 */ /* 0x000366000c1e1900 */
[--C-:B0-----:R-:W-:Y:S01]  /*03c0*/  IMAD.WIDE.U32 R14, R29, 0x4, R12.reuse ;  /* 0x000000041d0e7825 */ /* 0x101fe200078e000c */
[----:B------:R0:W5:Y:S03]  /*03d0*/  LDG.E R26, desc[UR8][R18.64] ;  /* 0x00000008121a7981 */ /* 0x000166000c1e1900 */
[----:B-1----:R-:W-:Y:S01]  /*03e0*/  VIADD R21, R5, 0x1400 ;  /* 0x0000140005157836 */ /* 0x002fe20000000000 */
[----:B------:R1:W5:Y:S01]  /*03f0*/  LDG.E R29, desc[UR8][R14.64] ;  /* 0x000000080e1d7981 */ /* 0x000362000c1e1900 */
[----:B------:R-:W-:Y:S01]  /*0400*/  IMAD.WIDE.U32 R22, R23, 0x4, R12 ;  /* 0x0000000417167825 */ /* 0x000fe200078e000c */
[----:B------:R-:W-:-:S03]  /*0410*/  IADD3 R17, PT, PT, R5, 0xc00, RZ ;  /* 0x00000c0005117810 */ /* 0x000fc60007ffe0ff */
[----:B0-----:R-:W-:Y:S01]  /*0420*/  VIADD R19, R5, 0x1000 ;  /* 0x0000100005137836 */ /* 0x001fe20000000000 */
[----:B------:R0:W5:Y:S01]  /*0430*/  LDG.E R9, desc[UR8][R22.64] ;  /* 0x0000000816097981 */ /* 0x000162000c1e1900 */
[----:B-1----:R-:W-:Y:S01]  /*0440*/  IMAD.WIDE.U32 R14, R21, 0x4, R12 ;  /* 0x00000004150e7825 */ /* 0x002fe200078e000c */
[----:B------:R-:W-:-:S03]  /*0450*/  IADD3 R21, PT, PT, R5, 0x1800, RZ ;  /* 0x0000180005157810 */ /* 0x000fc60007ffe0ff */
[--C-:B------:R-:W-:Y:S02]  /*0460*/  IMAD.WIDE.U32 R16, R17, 0x4, R12.reuse ;  /* 0x0000000411107825 */ /* 0x100fe400078e000c */
[----:B------:R-:W5:Y:S02]  /*0470*/  LDG.E R14, desc[UR8][R14.64] ;  /* 0x000000080e0e7981 */ /* 0x000f64000c1e1900 */
[----:B0-----:R-:W-:Y:S02]  /*0480*/  VIADD R23, R5, 0x1c00 ;  /* 0x00001c0005177836 */ /* 0x001fe40000000000 */
[--C-:B------:R-:W-:Y:S01]  /*0490*/  IMAD.WIDE.U32 R18, R19, 0x4, R12.reuse ;  /* 0x0000000413127825 */ /* 0x100fe200078e000c */
[----:B------:R-:W5:Y:S03]  /*04a0*/  LDG.E R16, desc[UR8][R16.64] ;  /* 0x0000000810107981 */ /* 0x000f66000c1e1900 */
[----:B------:R-:W-:-:S02]  /*04b0*/  IMAD.WIDE.U32 R20, R21, 0x4, R12 ;  /* 0x0000000415147825 */ /* 0x000fc400078e000c */
[----:B------:R-:W5:Y:S02]  /*04c0*/  LDG.E R18, desc[UR8][R18.64] ;  /* 0x0000000812127981 */ /* 0x000f64000c1e1900 */
[----:B------:R-:W-:Y:S02]  /*04d0*/  IMAD.WIDE.U32 R22, R23, 0x4, R12 ;  /* 0x0000000417167825 */ /* 0x000fe400078e000c */
[----:B------:R-:W5:Y:S04]  /*04e0*/  LDG.E R20, desc[UR8][R20.64] ;  /* 0x0000000814147981 */ /* 0x000f68000c1e1900 */
[----:B------:R-:W5:Y:S01]  /*04f0*/  LDG.E R22, desc[UR8][R22.64] ;  /* 0x0000000816167981 */ /* 0x000f62000c1e1900 */
[----:B------:R-:W-:-:S05]  /*0500*/  VIADD R6, R6, 0x10 ;  /* 0x0000001006067836 */ /* 0x000fca0000000000 */
[----:B------:R-:W-:Y:S02]  /*0510*/  ISETP.NE.AND P1, PT, R6, RZ, PT ;  /* 0x000000ff0600720c */ /* 0x000fe40003f25270 */
[----:B------:R-:W-:Y:S02]  /*0520*/  IADD3 R5, PT, PT, R5, 0x4000, RZ ;  /* 0x0000400005057810 */ /* 0x000fe40007ffe0ff */
[----:B--2---:R-:W-:Y:S02]  /*0530*/  LEA R8, R8, UR5, 0x2 ;  /* 0x0000000508087c11 */ /* 0x004fe4000f8e10ff */
[----:B---3--:R-:W-:Y:S02]  /*0540*/  LEA R7, R7, UR5, 0x2 ;  /* 0x0000000507077c11 */ /* 0x008fe4000f8e10ff */
[----:B----4-:R-:W-:-:S03]  /*0550*/  LEA R28, R28, UR5, 0x2 ;  /* 0x000000051c1c7c11 */ /* 0x010fc6000f8e10ff */
[----:B------:R1:W-:Y:S01]  /*0560*/  ATOMS.POPC.INC.32 RZ, [R7+URZ] ;  /* 0x0000000007ff7f8c */ /* 0x0003e2000d8000ff */
[----:B-----5:R-:W-:-:S03]  /*0570*/  LEA R25, R25, UR5, 0x2 ;  /* 0x0000000519197c11 */ /* 0x020fc6000f8e10ff */
[----:B------:R1:W-:Y:S04]  /*0580*/  ATOMS.POPC.INC.32 RZ, [R8+URZ] ;  /* 0x0000000008ff7f8c */ /* 0x0003e8000d8000ff */
[----:B------:R1:W-:Y:S04]  /*0590*/  ATOMS.POPC.INC.32 RZ, [R25+URZ] ;  /* 0x0000000019ff7f8c */ /* 0x0003e8000d8000ff */
[----:B------:R1:W-:Y:S01]  /*05a0*/  ATOMS.POPC.INC.32 RZ, [R28+URZ] ;  /* 0x000000001cff7f8c */ /* 0x0003e2000d8000ff */
[----:B------:R-:W-:Y:S02]  /*05b0*/  LEA R11, R11, UR5, 0x2 ;  /* 0x000000050b0b7c11 */ /* 0x000fe4000f8e10ff */
[----:B------:R-:W-:-:S02]  /*05c0*/  LEA R24, R24, UR5, 0x2 ;  /* 0x0000000518187c11 */ /* 0x000fc4000f8e10ff */
[----:B------:R-:W-:Y:S02]  /*05d0*/  LEA R27, R27, UR5, 0x2 ;  /* 0x000000051b1b7c11 */ /* 0x000fe4000f8e10ff */
[----:B------:R-:W-:-:S03]  /*05e0*/  LEA R26, R26, UR5, 0x2 ;  /* 0x000000051a1a7c11 */ /* 0x000fc6000f8e10ff */
[----:B------:R1:W-:Y:S01]  /*05f0*/  ATOMS.POPC.INC.32 RZ, [R27+URZ] ;  /* 0x000000001bff7f8c */ /* 0x0003e2000d8000ff */
[----:B------:R-:W-:Y:S02]  /*0600*/  LEA R10, R10, UR5, 0x2 ;  /* 0x000000050a0a7c11 */ /* 0x000fe4000f8e10ff */
[----:B------:R-:W-:Y:S01]  /*0610*/  LEA R29, R29, UR5, 0x2 ;  /* 0x000000051d1d7c11 */ /* 0x000fe2000f8e10ff */
[----:B------:R1:W-:Y:S04]  /*0620*/  ATOMS.POPC.INC.32 RZ, [R26+URZ] ;  /* 0x000000001aff7f8c */ /* 0x0003e8000d8000ff */
[----:B------:R1:W-:Y:S01]  /*0630*/  ATOMS.POPC.INC.32 RZ, [R24+URZ] ;  /* 0x0000000018ff7f8c */ /* 0x0003e2000d8000ff */
[----:B------:R-:W-:-:S05]  /*0640*/  LEA R9, R9, UR5, 0x2 ;  /* 0x0000000509097c11 */ /* 0x000fca000f8e10ff */
[----:B------:R1:W-:Y:S04]  /*0650*/  ATOMS.POPC.INC.32 RZ, [R9+URZ] ;  /* 0x0000000009ff7f8c */ /* 0x0003e8000d8000ff */
[----:B------:R1:W-:Y:S01]  /*0660*/  ATOMS.POPC.INC.32 RZ, [R11+URZ] ;  /* 0x000000000bff7f8c */ /* 0x0003e2000d8000ff */
[----:B------:R-:W-:-:S03]  /*0670*/  LEA R14, R14, UR5, 0x2 ;  /* 0x000000050e0e7c11 */ /* 0x000fc6000f8e10ff */
        /* <DEDUP_REMOVED lines=8> */
[----:B------:R1:W-:Y:S04]  /*0700*/  ATOMS.POPC.INC.32 RZ, [R14+URZ] ;  /* 0x000000000eff7f8c */ /* 0x0003e8000d8000ff */
[----:B------:R1:W-:Y:S04]  /*0710*/  ATOMS.POPC.INC.32 RZ, [R20+URZ] ;  /* 0x0000000014ff7f8c */ /* 0x0003e8000d8000ff */
[----:B------:R1:W-:Y:S01]  /*0720*/  ATOMS.POPC.INC.32 RZ, [R22+URZ] ;  /* 0x0000000016ff7f8c */ /* 0x0003e2000d8000ff */
[----:B------:R-:W-:Y:S05]  /*0730*/  @P1 BRA `(.L_x_6) ;  /* 0xfffffff800b41947 */ /* 0x000fea000383ffff */
[----:B------:R-:W-:Y:S05]  /*0740*/  BSYNC.RECONVERGENT B2 ;  /* 0x0000000000027941 */ /* 0x000fea0003800200 */
.L_x_5:
[----:B-1----:R-:W-:-:S07]  /*0750*/  VIADD R7, R5, 0xffffe000 ;  /* 0xffffe00005077836 */ /* 0x002fce0000000000 */
.L_x_4:
[----:B------:R-:W-:Y:S05]  /*0760*/  BSYNC.RECONVERGENT B1 ;  /* 0x0000000000017941 */ /* 0x000fea0003800200 */
.L_x_3:
[----:B------:R-:W-:-:S13]  /*0770*/  ISETP.NE.AND P1, PT, R4, RZ, PT ;  /* 0x000000ff0400720c */ /* 0x000fda0003f25270 */
[----:B------:R-:W-:Y:S05]  /*0780*/  @!P1 BRA `(.L_x_2) ;  /* 0x0000000400589947 */ /* 0x000fea0003800000 */
[----:B------:R-:W-:Y:S01]  /*0790*/  ISETP.GE.U32.AND P1, PT, R4, 0x8, PT ;  /* 0x000000080400780c */ /* 0x000fe20003f26070 */
[----:B------:R-:W-:Y:S01]  /*07a0*/  BSSY.RECONVERGENT B1, `(.L_x_7) ;  /* 0x000002d000017945 */ /* 0x000fe20003800200 */
[----:B------:R-:W-:-:S04]  /*07b0*/  LOP3.LUT R22, R3, 0x7, RZ, 0xc0, !PT ;  /* 0x0000000703167812 */ /* 0x000fc800078ec0ff */
[----:B------:R-:W-:-:S07]  /*07c0*/  ISETP.NE.AND P2, PT, R22, RZ, PT ;  /* 0x000000ff1600720c */ /* 0x000fce0003f45270 */
[----:B------:R-:W-:Y:S06]  /*07d0*/  @!P1 BRA `(.L_x_8) ;  /* 0x0000000000a49947 */ /* 0x000fec0003800000 */
[----:B------:R-:W0:Y:S01]  /*07e0*/  LDC.64 R4, c[0x0][0x380] ;  /* 0x0000e000ff047b82 */ /* 0x000e220000000a00 */
[C---:B------:R-:W-:Y:S01]  /*07f0*/  VIADD R19, R7.reuse, 0x400 ;  /* 0x0000040007137836 */ /* 0x040fe20000000000 */
[C---:B------:R-:W-:Y:S01]  /*0800*/  IADD3 R21, PT, PT, R7.reuse, 0x800, RZ ;  /* 0x0000080007157810 */ /* 0x040fe20007ffe0ff */
[C---:B------:R-:W-:Y:S01]  /*0810*/  VIADD R15, R7.reuse, 0xc00 ;  /* 0x00000c00070f7836 */ /* 0x040fe20000000000 */
[C---:B------:R-:W-:Y:S01]  /*0820*/  IADD3 R9, PT, PT, R7.reuse, 0x1400, RZ ;  /* 0x0000140007097810 */ /* 0x040fe20007ffe0ff */
[C---:B------:R-:W-:Y:S02]  /*0830*/  VIADD R13, R7.reuse, 0x1000 ;  /* 0x00001000070d7836 */ /* 0x040fe40000000000 */
[C---:B------:R-:W-:Y:S02]  /*0840*/  VIADD R23, R7.reuse, 0x1800 ;  /* 0x0000180007177836 */ /* 0x040fe40000000000 */
[C---:B------:R-:W-:Y:S02]  /*0850*/  VIADD R25, R7.reuse, 0x1c00 ;  /* 0x00001c0007197836 */ /* 0x040fe40000000000 */
[----:B0-----:R-:W-:-:S04]  /*0860*/  IMAD.WIDE.U32 R10, R7, 0x4, R4 ;  /* 0x00000004070a7825 */ /* 0x001fc800078e0004 */
[--C-:B------:R-:W-:Y:S01]  /*0870*/  IMAD.WIDE.U32 R18, R19, 0x4, R4.reuse ;  /* 0x0000000413127825 */ /* 0x100fe200078e0004 */
[----:B------:R0:W2:Y:S03]  /*0880*/  LDG.E R6, desc[UR8][R10.64] ;  /* 0x000000080a067981 */ /* 0x0000a6000c1e1900 */
[--C-:B------:R-:W-:Y:S01]  /*0890*/  IMAD.WIDE.U32 R20, R21, 0x4, R4.reuse ;  /* 0x0000000415147825 */ /* 0x100fe200078e0004 */
[----:B------:R-:W3:Y:S03]  /*08a0*/  LDG.E R16, desc[UR8][R18.64] ;  /* 0x0000000812107981 */ /* 0x000ee6000c1e1900 */
[--C-:B------:R-:W-:Y:S01]  /*08b0*/  IMAD.WIDE.U32 R14, R15, 0x4, R4.reuse ;  /* 0x000000040f0e7825 */ /* 0x100fe200078e0004 */
[----:B------:R-:W4:Y:S03]  /*08c0*/  LDG.E R17, desc[UR8][R20.64] ;  /* 0x0000000814117981 */ /* 0x000f26000c1e1900 */
[----:B------:R-:W-:-:S02]  /*08d0*/  IMAD.WIDE.U32 R12, R13, 0x4, R4 ;  /* 0x000000040d0c7825 */ /* 0x000fc400078e0004 */
[----:B------:R-:W5:Y:S02]  /*08e0*/  LDG.E R14, desc[UR8][R14.64] ;  /* 0x000000080e0e7981 */ /* 0x000f64000c1e1900 */
[--C-:B------:R-:W-:Y:S02]  /*08f0*/  IMAD.WIDE.U32 R8, R9, 0x4, R4.reuse ;  /* 0x0000000409087825 */ /* 0x100fe400078e0004 */
[----:B------:R-:W5:Y:S02]  /*0900*/  LDG.E R12, desc[UR8][R12.64] ;  /* 0x000000080c0c7981 */ /* 0x000f64000c1e1900 */
[--C-:B0-----:R-:W-:Y:S02]  /*0910*/  IMAD.WIDE.U32 R10, R23, 0x4, R4.reuse ;  /* 0x00000004170a7825 */ /* 0x101fe400078e0004 */
[----:B------:R-:W5:Y:S02]  /*0920*/  LDG.E R8, desc[UR8][R8.64] ;  /* 0x0000000808087981 */ /* 0x000f64000c1e1900 */
[----:B------:R-:W-:-:S02]  /*0930*/  IMAD.WIDE.U32 R4, R25, 0x4, R4 ;  /* 0x0000000419047825 */ /* 0x000fc400078e0004 */
[----:B------:R-:W5:Y:S04]  /*0940*/  LDG.E R10, desc[UR8][R10.64] ;  /* 0x000000080a0a7981 */ /* 0x000f68000c1e1900 */
[----:B------:R-:W5:Y:S01]  /*0950*/  LDG.E R4, desc[UR8][R4.64] ;  /* 0x0000000804047981 */ /* 0x000f62000c1e1900 */
[----:B------:R-:W-:Y:S02]  /*0960*/  IADD3 R7, PT, PT, R7, 0x2000, RZ ;  /* 0x0000200007077810 */ /* 0x000fe40007ffe0ff */
[----:B--2---:R-:W-:Y:S02]  /*0970*/  LEA R6, R6, UR5, 0x2 ;  /* 0x0000000506067c11 */ /* 0x004fe4000f8e10ff */
[----:B---3--:R-:W-:-:S03]  /*0980*/  LEA R16, R16, UR5, 0x2 ;  /* 0x0000000510107c11 */ /* 0x008fc6000f8e10ff */
[----:B------:R0:W-:Y:S01]  /*0990*/  ATOMS.POPC.INC.32 RZ, [R6+URZ] ;  /* 0x0000000006ff7f8c */ /* 0x0001e2000d8000ff */
[----:B----4-:R-:W-:-:S03]  /*09a0*/  LEA R17, R17, UR5, 0x2 ;  /* 0x0000000511117c11 */ /* 0x010fc6000f8e10ff */
[----:B------:R0:W-:Y:S01]  /*09b0*/  ATOMS.POPC.INC.32 RZ, [R16+URZ] ;  /* 0x0000000010ff7f8c */ /* 0x0001e2000d8000ff */
[----:B-----5:R-:W-:-:S03]  /*09c0*/  LEA R14, R14, UR5, 0x2 ;  /* 0x000000050e0e7c11 */ /* 0x020fc6000f8e10ff */
        /* <DEDUP_REMOVED lines=9> */
[----:B------:R0:W-:Y:S02]  /*0a60*/  ATOMS.POPC.INC.32 RZ, [R4+URZ] ;  /* 0x0000000004ff7f8c */ /* 0x0001e4000d8000ff */
.L_x_8:
[----:B------:R-:W-:Y:S05]  /*0a70*/  BSYNC.RECONVERGENT B1 ;  /* 0x0000000000017941 */ /* 0x000fea0003800200 */
.L_x_7:
[----:B------:R-:W-:Y:S05]  /*0a80*/  @!P2 BRA `(.L_x_2) ;  /* 0x000000000098a947 */ /* 0x000fea0003800000 */
[----:B------:R-:W-:Y:S01]  /*0a90*/  ISETP.GE.U32.AND P1, PT, R22, 0x4, PT ;  /* 0x000000041600780c */ /* 0x000fe20003f26070 */
[----:B------:R-:W-:Y:S01]  /*0aa0*/  BSSY.RECONVERGENT B1, `(.L_x_9) ;  /* 0x0000019000017945 */ /* 0x000fe20003800200 */
[----:B------:R-:W-:-:S04]  /*0ab0*/  LOP3.LUT R3, R3, 0x3, RZ, 0xc0, !PT ;  /* 0x0000000303037812 */ /* 0x000fc800078ec0ff */
[----:B------:R-:W-:-:S07]  /*0ac0*/  ISETP.NE.AND P2, PT, R3, RZ, PT ;  /* 0x000000ff0300720c */ /* 0x000fce0003f45270 */
[----:B------:R-:W-:Y:S06]  /*0ad0*/  @!P1 BRA `(.L_x_10) ;  /* 0x0000000000549947 */ /* 0x000fec0003800000 */
[----:B0-----:R-:W0:Y:S01]  /*0ae0*/  LDC.64 R4, c[0x0][0x380] ;  /* 0x0000e000ff047b82 */ /* 0x001e220000000a00 */
[C---:B------:R-:W-:Y:S01]  /*0af0*/  VIADD R11, R7.reuse, 0x400 ;  /* 0x00000400070b7836 */ /* 0x040fe20000000000 */
[C---:B------:R-:W-:Y:S01]  /*0b00*/  IADD3 R15, PT, PT, R7.reuse, 0xc00, RZ ;  /* 0x00000c00070f7810 */ /* 0x040fe20007ffe0ff */
[C---:B------:R-:W-:Y:S02]  /*0b10*/  VIADD R13, R7.reuse, 0x800 ;  /* 0x00000800070d7836 */ /* 0x040fe40000000000 */
[----:B0-----:R-:W-:-:S04]  /*0b20*/  IMAD.WIDE.U32 R8, R7, 0x4, R4 ;  /* 0x0000000407087825 */ /* 0x001fc800078e0004 */
[--C-:B------:R-:W-:Y:S02]  /*0b30*/  IMAD.WIDE.U32 R10, R11, 0x4, R4.reuse ;  /* 0x000000040b0a7825 */ /* 0x100fe400078e0004 */
[----:B------:R-:W2:Y:S02]  /*0b40*/  LDG.E R8, desc[UR8][R8.64] ;  /* 0x0000000808087981 */ /* 0x000ea4000c1e1900 */
[--C-:B------:R-:W-:Y:S02]  /*0b50*/  IMAD.WIDE.U32 R12, R13, 0x4, R4.reuse ;  /* 0x000000040d0c7825 */ /* 0x100fe400078e0004 */
[----:B------:R-:W3:Y:S02]  /*0b60*/  LDG.E R10, desc[UR8][R10.64] ;  /* 0x000000080a0a7981 */ /* 0x000ee4000c1e1900 */
[----:B------:R-:W-:Y:S02]  /*0b70*/  IMAD.WIDE.U32 R4, R15, 0x4, R4 ;  /* 0x000000040f047825 */ /* 0x000fe400078e0004 */
[----:B------:R-:W4:Y:S04]  /*0b80*/  LDG.E R12, desc[UR8][R12.64] ;  /* 0x000000080c0c7981 */ /* 0x000f28000c1e1900 */
[----:B------:R-:W5:Y:S01]  /*0b90*/  LDG.E R4, desc[UR8][R4.64] ;  /* 0x0000000804047981 */ /* 0x000f62000c1e1900 */
[----:B------:R-:W-:Y:S01]  /*0ba0*/  VIADD R7, R7, 0x1000 ;  /* 0x0000100007077836 */ /* 0x000fe20000000000 */
[----:B--2---:R-:W-:-:S02]  /*0bb0*/  LEA R6, R8, UR5, 0x2 ;  /* 0x0000000508067c11 */ /* 0x004fc4000f8e10ff */
[----:B---3--:R-:W-:-:S03]  /*0bc0*/  LEA R14, R10, UR5, 0x2 ;  /* 0x000000050a0e7c11 */ /* 0x008fc6000f8e10ff */
[----:B------:R1:W-:Y:S01]  /*0bd0*/  ATOMS.POPC.INC.32 RZ, [R6+URZ] ;  /* 0x0000000006ff7f8c */ /* 0x0003e2000d8000ff */
[----:B----4-:R-:W-:-:S03]  /*0be0*/  LEA R15, R12, UR5, 0x2 ;  /* 0x000000050c0f7c11 */ /* 0x010fc6000f8e10ff */
[----:B------:R1:W-:Y:S01]  /*0bf0*/  ATOMS.POPC.INC.32 RZ, [R14+URZ] ;  /* 0x000000000eff7f8c */ /* 0x0003e2000d8000ff */
[----:B-----5:R-:W-:-:S03]  /*0c00*/  LEA R16, R4, UR5, 0x2 ;  /* 0x0000000504107c11 */ /* 0x020fc6000f8e10ff */
[----:B------:R1:W-:Y:S04]  /*0c10*/  ATOMS.POPC.INC.32 RZ, [R15+URZ] ;  /* 0x000000000fff7f8c */ /* 0x0003e8000d8000ff */
[----:B------:R1:W-:Y:S02]  /*0c20*/  ATOMS.POPC.INC.32 RZ, [R16+URZ] ;  /* 0x0000000010ff7f8c */ /* 0x0003e4000d8000ff */
.L_x_10:
[----:B------:R-:W-:Y:S05]  /*0c30*/  BSYNC.RECONVERGENT B1 ;  /* 0x0000000000017941 */ /* 0x000fea0003800200 */
.L_x_9:
[----:B------:R-:W-:Y:S05]  /*0c40*/  @!P2 BRA `(.L_x_2) ;  /* 0x000000000028a947 */ /* 0x000fea0003800000 */
[----:B0-----:R-:W0:Y:S01]  /*0c50*/  LDC.64 R8, c[0x0][0x380] ;  /* 0x0000e000ff087b82 */ /* 0x001e220000000a00 */
[----:B------:R-:W-:-:S07]  /*0c60*/  IMAD.MOV R3, RZ, RZ, -R3 ;  /* 0x000000ffff037224 */ /* 0x000fce00078e0a03 */
.L_x_11:
[----:B0-----:R-:W-:-:S06]  /*0c70*/  IMAD.WIDE.U32 R4, R7, 0x4, R8 ;  /* 0x0000000407047825 */ /* 0x001fcc00078e0008 */
[----:B------:R-:W1:Y:S01]  /*0c80*/  LDG.E R4, desc[UR8][R4.64] ;  /* 0x0000000804047981 */ /* 0x000e62000c1e1900 */
[----:B------:R-:W-:Y:S01]  /*0c90*/  IADD3 R3, PT, PT, R3, 0x1, RZ ;  /* 0x0000000103037810 */ /* 0x000fe20007ffe0ff */
[----:B------:R-:W-:-:S03]  /*0ca0*/  VIADD R7, R7, 0x400 ;  /* 0x0000040007077836 */ /* 0x000fc60000000000 */
[----:B------:R-:W-:Y:S02]  /*0cb0*/  ISETP.NE.AND P1, PT, R3, RZ, PT ;  /* 0x000000ff0300720c */ /* 0x000fe40003f25270 */
[----:B-12---:R-:W-:-:S05]  /*0cc0*/  LEA R6, R4, UR5, 0x2 ;  /* 0x0000000504067c11 */ /* 0x006fca000f8e10ff */
[----:B------:R2:W-:Y:S06]  /*0cd0*/  ATOMS.POPC.INC.32 RZ, [R6+URZ] ;  /* 0x0000000006ff7f8c */ /* 0x0005ec000d8000ff */
[----:B------:R-:W-:Y:S05]  /*0ce0*/  @P1 BRA `(.L_x_11) ;  /* 0xfffffffc00e01947 */ /* 0x000fea000383ffff */
.L_x_2:
[----:B------:R-:W-:Y:S05]  /*0cf0*/  BSYNC.RECONVERGENT B0 ;  /* 0x0000000000007941 */ /* 0x000fea0003800200 */
.L_x_1:
[----:B------:R-:W-:Y:S06]  /*0d00*/  BAR.SYNC.DEFER_BLOCKING 0x0 ;  /* 0x0000000000007b1d */ /* 0x000fec0000010000 */
[----:B------:R-:W-:Y:S05]  /*0d10*/  @P0 EXIT ;  /* 0x000000000000094d */ /* 0x000fea0003800000 */
[----:B------:R-:W3:Y:S01]  /*0d20*/  LDS R3, [R2] ;  /* 0x0000000002037984 */ /* 0x000ee20000000800 */
[----:B0-----:R-:W0:Y:S02]  /*0d30*/  LDC.64 R4, c[0x0][0x388] ;  /* 0x0000e200ff047b82 */ /* 0x001e240000000a00 */
[----:B0-----:R-:W-:-:S05]  /*0d40*/  IMAD.WIDE.U32 R4, R0, 0x4, R4 ;  /* 0x0000000400047825 */ /* 0x001fca00078e0004 */
[----:B---3--:R-:W-:Y:S01]  /*0d50*/  REDG.E.ADD.STRONG.GPU desc[UR8][R4.64], R3 ;  /* 0x000000030400798e */ /* 0x008fe2000c12e108 */
[----:B------:R-:W-:Y:S05]  /*0d60*/  EXIT ;  /* 0x000000000000794d */ /* 0x000fea0003800000 */
.L_x_12:
        /* <DEDUP_REMOVED lines=9> */
.L_x_14:


//--------------------- .nv.shared.reserved.0     --------------------------
	.section	.nv.shared.reserved.0,"aw",@nobits
	.weak		__nv_reservedSMEM_offset_0_alias
	.size		__nv_reservedSMEM_offset_0_alias, 0, 64
	.other		__nv_reservedSMEM_offset_0_alias,@"STO_CUDA_RESERVED_SHARED STV_DEFAULT"
__nv_reservedSMEM_offset_0_alias:
	.zero		0
	.zero		64


//--------------------- .nv.shared._Z16histogram_kernelPjS_jj --------------------------
	.section	.nv.shared._Z16histogram_kernelPjS_jj,"aw",@nobits
	.sectionflags	@""
	.align	4
.nv.shared._Z16histogram_kernelPjS_jj:
	.zero		1056


//--------------------- .nv.constant0._Z14convert_kernelPjj --------------------------
	.section	.nv.constant0._Z14convert_kernelPjj,"a",@progbits
	.sectionflags	@""
	.align	4
.nv.constant0._Z14convert_kernelPjj:
	.zero		908


//--------------------- .nv.constant0._Z16histogram_kernelPjS_jj --------------------------
	.section	.nv.constant0._Z16histogram_kernelPjS_jj,"a",@progbits
	.sectionflags	@""
	.align	4
.nv.constant0._Z16histogram_kernelPjS_jj:
	.zero		920


//--------------------- SYMBOLS --------------------------

	.type		.nv.reservedSmem.offset0,@object
	.size		.nv.reservedSmem.offset0,0x4
	.type		.nv.reservedSmem.cap,@object
	.size		.nv.reservedSmem.cap,0x4
